//
// Generated by NVIDIA NVVM Compiler
//
// Compiler Build ID: CL-36424714
// Cuda compilation tools, release 13.0, V13.0.88
// Based on NVVM 20.0.0
//

.version 9.0
.target sm_100
.address_size 64

	// .globl	_Z7softmaxPfS_S_i

.visible .entry _Z7softmaxPfS_S_i(
	.param .u64 .ptr .align 1 _Z7softmaxPfS_S_i_param_0,
	.param .u64 .ptr .align 1 _Z7softmaxPfS_S_i_param_1,
	.param .u64 .ptr .align 1 _Z7softmaxPfS_S_i_param_2,
	.param .u32 _Z7softmaxPfS_S_i_param_3
)
{
	.reg .pred 	%p<13>;
	.reg .b32 	%r<27>;
	.reg .b32 	%f<87>;
	.reg .b64 	%rd<25>;

	ld.param.u64 	%rd9, [_Z7softmaxPfS_S_i_param_0];
	ld.param.u64 	%rd10, [_Z7softmaxPfS_S_i_param_1];
	ld.param.u64 	%rd11, [_Z7softmaxPfS_S_i_param_2];
	ld.param.u32 	%r17, [_Z7softmaxPfS_S_i_param_3];
	cvta.to.global.u64 	%rd1, %rd11;
	cvta.to.global.u64 	%rd2, %rd10;
	mov.u32 	%r1, %tid.x;
	setp.ge.s32 	%p1, %r1, %r17;
	@%p1 bra 	$L__BB0_2;
	cvta.to.global.u64 	%rd12, %rd9;
	mul.wide.u32 	%rd13, %r1, 4;
	add.s64 	%rd14, %rd12, %rd13;
	ld.global.f32 	%f10, [%rd14];
	fma.rn.f32 	%f11, %f10, 0f3BBB989D, 0f3F000000;
	cvt.sat.f32.f32 	%f12, %f11;
	mov.f32 	%f13, 0f4B400001;
	mov.f32 	%f14, 0f437C0000;
	fma.rm.f32 	%f15, %f12, %f14, %f13;
	add.f32 	%f16, %f15, 0fCB40007F;
	neg.f32 	%f17, %f16;
	fma.rn.f32 	%f18, %f10, 0f3FB8AA3B, %f17;
	fma.rn.f32 	%f19, %f10, 0f32A57060, %f18;
	mov.b32 	%r18, %f15;
	shl.b32 	%r19, %r18, 23;
	mov.b32 	%f20, %r19;
	ex2.approx.ftz.f32 	%f21, %f19;
	mul.f32 	%f22, %f21, %f20;
	add.s64 	%rd15, %rd2, %rd13;
	st.global.f32 	[%rd15], %f22;
$L__BB0_2:
	bar.sync 	0;
	setp.ne.s32 	%p2, %r1, 0;
	@%p2 bra 	$L__BB0_16;
	mov.b32 	%r20, 0;
	st.global.u32 	[%rd1], %r20;
	setp.lt.s32 	%p3, %r17, 1;
	@%p3 bra 	$L__BB0_16;
	and.b32  	%r2, %r17, 15;
	setp.lt.u32 	%p4, %r17, 16;
	mov.b32 	%r24, 0;
	mov.f32 	%f83, 0f00000000;
	@%p4 bra 	$L__BB0_7;
	and.b32  	%r24, %r17, 2147483632;
	neg.s32 	%r22, %r24;
	add.s64 	%rd23, %rd2, 32;
	mov.f32 	%f83, 0f00000000;
$L__BB0_6:
	.pragma "nounroll";
	ld.global.f32 	%f25, [%rd23+-32];
	add.f32 	%f26, %f25, %f83;
	st.global.f32 	[%rd1], %f26;
	ld.global.f32 	%f27, [%rd23+-28];
	add.f32 	%f28, %f27, %f26;
	st.global.f32 	[%rd1], %f28;
	ld.global.f32 	%f29, [%rd23+-24];
	add.f32 	%f30, %f29, %f28;
	st.global.f32 	[%rd1], %f30;
	ld.global.f32 	%f31, [%rd23+-20];
	add.f32 	%f32, %f31, %f30;
	st.global.f32 	[%rd1], %f32;
	ld.global.f32 	%f33, [%rd23+-16];
	add.f32 	%f34, %f33, %f32;
	st.global.f32 	[%rd1], %f34;
	ld.global.f32 	%f35, [%rd23+-12];
	add.f32 	%f36, %f35, %f34;
	st.global.f32 	[%rd1], %f36;
	ld.global.f32 	%f37, [%rd23+-8];
	add.f32 	%f38, %f37, %f36;
	st.global.f32 	[%rd1], %f38;
	ld.global.f32 	%f39, [%rd23+-4];
	add.f32 	%f40, %f39, %f38;
	st.global.f32 	[%rd1], %f40;
	ld.global.f32 	%f41, [%rd23];
	add.f32 	%f42, %f41, %f40;
	st.global.f32 	[%rd1], %f42;
	ld.global.f32 	%f43, [%rd23+4];
	add.f32 	%f44, %f43, %f42;
	st.global.f32 	[%rd1], %f44;
	ld.global.f32 	%f45, [%rd23+8];
	add.f32 	%f46, %f45, %f44;
	st.global.f32 	[%rd1], %f46;
	ld.global.f32 	%f47, [%rd23+12];
	add.f32 	%f48, %f47, %f46;
	st.global.f32 	[%rd1], %f48;
	ld.global.f32 	%f49, [%rd23+16];
	add.f32 	%f50, %f49, %f48;
	st.global.f32 	[%rd1], %f50;
	ld.global.f32 	%f51, [%rd23+20];
	add.f32 	%f52, %f51, %f50;
	st.global.f32 	[%rd1], %f52;
	ld.global.f32 	%f53, [%rd23+24];
	add.f32 	%f54, %f53, %f52;
	st.global.f32 	[%rd1], %f54;
	ld.global.f32 	%f55, [%rd23+28];
	add.f32 	%f83, %f55, %f54;
	st.global.f32 	[%rd1], %f83;
	add.s32 	%r22, %r22, 16;
	add.s64 	%rd23, %rd23, 64;
	setp.ne.s32 	%p5, %r22, 0;
	@%p5 bra 	$L__BB0_6;
$L__BB0_7:
	setp.eq.s32 	%p6, %r2, 0;
	@%p6 bra 	$L__BB0_16;
	and.b32  	%r8, %r17, 7;
	setp.lt.u32 	%p7, %r2, 8;
	@%p7 bra 	$L__BB0_10;
	mul.wide.u32 	%rd16, %r24, 4;
	add.s64 	%rd17, %rd2, %rd16;
	ld.global.f32 	%f56, [%rd17];
	add.f32 	%f57, %f56, %f83;
	st.global.f32 	[%rd1], %f57;
	ld.global.f32 	%f58, [%rd17+4];
	add.f32 	%f59, %f58, %f57;
	st.global.f32 	[%rd1], %f59;
	ld.global.f32 	%f60, [%rd17+8];
	add.f32 	%f61, %f60, %f59;
	st.global.f32 	[%rd1], %f61;
	ld.global.f32 	%f62, [%rd17+12];
	add.f32 	%f63, %f62, %f61;
	st.global.f32 	[%rd1], %f63;
	ld.global.f32 	%f64, [%rd17+16];
	add.f32 	%f65, %f64, %f63;
	st.global.f32 	[%rd1], %f65;
	ld.global.f32 	%f66, [%rd17+20];
	add.f32 	%f67, %f66, %f65;
	st.global.f32 	[%rd1], %f67;
	ld.global.f32 	%f68, [%rd17+24];
	add.f32 	%f69, %f68, %f67;
	st.global.f32 	[%rd1], %f69;
	ld.global.f32 	%f70, [%rd17+28];
	add.f32 	%f83, %f70, %f69;
	st.global.f32 	[%rd1], %f83;
	add.s32 	%r24, %r24, 8;
$L__BB0_10:
	setp.eq.s32 	%p8, %r8, 0;
	@%p8 bra 	$L__BB0_16;
	and.b32  	%r11, %r17, 3;
	setp.lt.u32 	%p9, %r8, 4;
	@%p9 bra 	$L__BB0_13;
	mul.wide.u32 	%rd18, %r24, 4;
	add.s64 	%rd19, %rd2, %rd18;
	ld.global.f32 	%f71, [%rd19];
	add.f32 	%f72, %f71, %f83;
	st.global.f32 	[%rd1], %f72;
	ld.global.f32 	%f73, [%rd19+4];
	add.f32 	%f74, %f73, %f72;
	st.global.f32 	[%rd1], %f74;
	ld.global.f32 	%f75, [%rd19+8];
	add.f32 	%f76, %f75, %f74;
	st.global.f32 	[%rd1], %f76;
	ld.global.f32 	%f77, [%rd19+12];
	add.f32 	%f83, %f77, %f76;
	st.global.f32 	[%rd1], %f83;
	add.s32 	%r24, %r24, 4;
$L__BB0_13:
	setp.eq.s32 	%p10, %r11, 0;
	@%p10 bra 	$L__BB0_16;
	mul.wide.u32 	%rd20, %r24, 4;
	add.s64 	%rd24, %rd2, %rd20;
	neg.s32 	%r26, %r11;
$L__BB0_15:
	.pragma "nounroll";
	ld.global.f32 	%f78, [%rd24];
	add.f32 	%f83, %f78, %f83;
	st.global.f32 	[%rd1], %f83;
	add.s64 	%rd24, %rd24, 4;
	add.s32 	%r26, %r26, 1;
	setp.ne.s32 	%p11, %r26, 0;
	@%p11 bra 	$L__BB0_15;
$L__BB0_16:
	setp.ge.s32 	%p12, %r1, %r17;
	bar.sync 	0;
	@%p12 bra 	$L__BB0_18;
	mul.wide.u32 	%rd21, %r1, 4;
	add.s64 	%rd22, %rd2, %rd21;
	ld.global.f32 	%f79, [%rd22];
	ld.global.f32 	%f80, [%rd1];
	div.rn.f32 	%f81, %f79, %f80;
	st.global.f32 	[%rd22], %f81;
$L__BB0_18:
	ret;

}


// ===== COMPILED SASS (sm_100) =====

	.target	sm_100

	.elftype	@"ET_EXEC"


//--------------------- .note.nv.tkinfo           --------------------------
	.section	.note.nv.tkinfo,"",@"SHT_NOTE"
	.sectionflags	@"SHF_NOTE_NV_TKINFO"
	.tkinfo
        /*0018*/ 	.word	0x00000002
        /*0030*/ 	.string	""
        /*0030*/ 	.string	"ptxas"
        /*0030*/ 	.string	"Cuda compilation tools, release 13.0, V13.0.88"
        /*0030*/ 	.string	"Build cuda_13.0.r13.0/compiler.36424714_0"
        /*0030*/ 	.string	"-arch sm_100 -m 64 "



//--------------------- .note.nv.cuinfo           --------------------------
	.section	.note.nv.cuinfo,"",@"SHT_NOTE"
	.sectionflags	@"SHF_NOTE_NV_CUINFO"
        /*0018*/ 	.short	0x0002
        /*001a*/ 	.short	0x0064
        /*001c*/ 	.short	0x0082
	.zero		2


//--------------------- .nv.info                  --------------------------
	.section	.nv.info,"",@"SHT_CUDA_INFO"
	.align	4


	//----- nvinfo : EIATTR_REGCOUNT
	.align		4
        /*0000*/ 	.byte	0x04, 0x2f
        /*0002*/ 	.short	(.L_1 - .L_0)
	.align		4
.L_0:
        /*0004*/ 	.word	index@(_Z7softmaxPfS_S_i)
        /*0008*/ 	.word	0x00000012


	//----- nvinfo : EIATTR_FRAME_SIZE
	.align		4
.L_1:
        /*000c*/ 	.byte	0x04, 0x11
        /*000e*/ 	.short	(.L_3 - .L_2)
	.align		4
.L_2:
        /*0010*/ 	.word	index@($__internal_0_$__cuda_sm3x_div_rn_noftz_f32_slowpath)
        /*0014*/ 	.word	0x00000000


	//----- nvinfo : EIATTR_FRAME_SIZE
	.align		4
.L_3:
        /*0018*/ 	.byte	0x04, 0x11
        /*001a*/ 	.short	(.L_5 - .L_4)
	.align		4
.L_4:
        /*001c*/ 	.word	index@(_Z7softmaxPfS_S_i)
        /*0020*/ 	.word	0x00000000


	//----- nvinfo : EIATTR_MIN_STACK_SIZE
	.align		4
.L_5:
        /*0024*/ 	.byte	0x04, 0x12
        /*0026*/ 	.short	(.L_7 - .L_6)
	.align		4
.L_6:
        /*0028*/ 	.word	index@(_Z7softmaxPfS_S_i)
        /*002c*/ 	.word	0x00000000
.L_7:


//--------------------- .nv.compat                --------------------------
	.section	.nv.compat,"",@"SHT_CUDA_COMPAT_INFO"
	.align	4
        /*0000*/ 	.byte	0x02, 0x09, 0x00, 0x00, 0x02, 0x02, 0x01, 0x00, 0x02, 0x05, 0x05, 0x00, 0x03, 0x07, 0x01, 0x01
        /*0010*/ 	.byte	0x02, 0x03, 0x00, 0x00, 0x02, 0x06, 0x01, 0x00, 0x04, 0x0b, 0x08, 0x00, 0x01, 0x00, 0x00, 0x00
        /*0020*/ 	.byte	0x00, 0x00, 0x00, 0x00


//--------------------- .nv.info._Z7softmaxPfS_S_i --------------------------
	.section	.nv.info._Z7softmaxPfS_S_i,"",@"SHT_CUDA_INFO"
	.sectionflags	@""
	.align	4


	//----- nvinfo : EIATTR_CUDA_API_VERSION
	.align		4
        /*0000*/ 	.byte	0x04, 0x37
        /*0002*/ 	.short	(.L_9 - .L_8)
.L_8:
        /*0004*/ 	.word	0x00000082


	//----- nvinfo : EIATTR_KPARAM_INFO
	.align		4
.L_9:
        /*0008*/ 	.byte	0x04, 0x17
        /*000a*/ 	.short	(.L_11 - .L_10)
.L_10:
        /*000c*/ 	.word	0x00000000
        /*0010*/ 	.short	0x0003
        /*0012*/ 	.short	0x0018
        /*0014*/ 	.byte	0x00, 0xf0, 0x11, 0x00


	//----- nvinfo : EIATTR_KPARAM_INFO
	.align		4
.L_11:
        /*0018*/ 	.byte	0x04, 0x17
        /*001a*/ 	.short	(.L_13 - .L_12)
.L_12:
        /*001c*/ 	.word	0x00000000
        /*0020*/ 	.short	0x0002
        /*0022*/ 	.short	0x0010
        /*0024*/ 	.byte	0x00, 0xf5, 0x21, 0x00


	//----- nvinfo : EIATTR_KPARAM_INFO
	.align		4
.L_13:
        /*0028*/ 	.byte	0x04, 0x17
        /*002a*/ 	.short	(.L_15 - .L_14)
.L_14:
        /*002c*/ 	.word	0x00000000
        /*0030*/ 	.short	0x0001
        /*0032*/ 	.short	0x0008
        /*0034*/ 	.byte	0x00, 0xf5, 0x21, 0x00


	//----- nvinfo : EIATTR_KPARAM_INFO
	.align		4
.L_15:
        /*0038*/ 	.byte	0x04, 0x17
        /*003a*/ 	.short	(.L_17 - .L_16)
.L_16:
        /*003c*/ 	.word	0x00000000
        /*0040*/ 	.short	0x0000
        /*0042*/ 	.short	0x0000
        /*0044*/ 	.byte	0x00, 0xf5, 0x21, 0x00


	//----- nvinfo : EIATTR_SPARSE_MMA_MASK
	.align		4
.L_17:
        /*0048*/ 	.byte	0x03, 0x50
        /*004a*/ 	.short	0x0000


	//----- nvinfo : EIATTR_MAXREG_COUNT
	.align		4
        /*004c*/ 	.byte	0x03, 0x1b
        /*004e*/ 	.short	0x00ff


	//----- nvinfo : EIATTR_NUM_BARRIERS
	.align		4
        /*0050*/ 	.byte	0x02, 0x4c
        /*0052*/ 	.byte	0x01
	.zero		1


	//----- nvinfo : EIATTR_MERCURY_ISA_VERSION
	.align		4
        /*0054*/ 	.byte	0x03, 0x5f
        /*0056*/ 	.short	0x0101


	//----- nvinfo : EIATTR_VRC_CTA_INIT_COUNT
	.align		4
        /*0058*/ 	.byte	0x02, 0x4a
	.zero		1
	.zero		1


	//----- nvinfo : EIATTR_EXIT_INSTR_OFFSETS
	.align		4
        /*005c*/ 	.byte	0x04, 0x1c
        /*005e*/ 	.short	(.L_19 - .L_18)


	//   ....[0]....
.L_18:
        /*0060*/ 	.word	0x00000aa0


	//   ....[1]....
        /*0064*/ 	.word	0x00000be0


	//----- nvinfo : EIATTR_CRS_STACK_SIZE
	.align		4
.L_19:
        /*0068*/ 	.byte	0x04, 0x1e
        /*006a*/ 	.short	(.L_21 - .L_20)
.L_20:
        /*006c*/ 	.word	0x00000000


	//----- nvinfo : EIATTR_CBANK_PARAM_SIZE
	.align		4
.L_21:
        /*0070*/ 	.byte	0x03, 0x19
        /*0072*/ 	.short	0x001c


	//----- nvinfo : EIATTR_PARAM_CBANK
	.align		4
        /*0074*/ 	.byte	0x04, 0x0a
        /*0076*/ 	.short	(.L_23 - .L_22)
	.align		4
.L_22:
        /*0078*/ 	.word	index@(.nv.constant0._Z7softmaxPfS_S_i)
        /*007c*/ 	.short	0x0380
        /*007e*/ 	.short	0x001c


	//----- nvinfo : EIATTR_SW_WAR
	.align		4
.L_23:
        /*0080*/ 	.byte	0x04, 0x36
        /*0082*/ 	.short	(.L_25 - .L_24)
.L_24:
        /*0084*/ 	.word	0x00000008
.L_25:


//--------------------- .nv.callgraph             --------------------------
	.section	.nv.callgraph,"",@"SHT_CUDA_CALLGRAPH"
	.align	4
	.sectionentsize	8
	.align		4
        /*0000*/ 	.word	0x00000000
	.align		4
        /*0004*/ 	.word	0xffffffff
	.align		4
        /*0008*/ 	.word	0x00000000
	.align		4
        /*000c*/ 	.word	0xfffffffe
	.align		4
        /*0010*/ 	.word	0x00000000
	.align		4
        /*0014*/ 	.word	0xfffffffd
	.align		4
        /*0018*/ 	.word	0x00000000
	.align		4
        /*001c*/ 	.word	0xfffffffc


//--------------------- .text._Z7softmaxPfS_S_i   --------------------------
	.section	.text._Z7softmaxPfS_S_i,"ax",@progbits
	.align	128
        .global         _Z7softmaxPfS_S_i
        .type           _Z7softmaxPfS_S_i,@function
        .size           _Z7softmaxPfS_S_i,(.L_x_23 - _Z7softmaxPfS_S_i)
        .other          _Z7softmaxPfS_S_i,@"STO_CUDA_ENTRY STV_DEFAULT"
_Z7softmaxPfS_S_i:
.text._Z7softmaxPfS_S_i:
[----:B------:R-:W-:Y:S01]  /*0000*/  LDC R1, c[0x0][0x37c] ;  /* 0x0000df00ff017b82 */ /* 0x000fe20000000800 */
[----:B------:R-:W0:Y:S01]  /*0010*/  S2R R0, SR_TID.X ;  /* 0x0000000000007919 */ /* 0x000e220000002100 */
[----:B------:R-:W0:Y:S01]  /*0020*/  LDCU UR9, c[0x0][0x398] ;  /* 0x00007300ff0977ac */ /* 0x000e220008000800 */
[----:B------:R-:W-:Y:S01]  /*0030*/  BSSY.RECONVERGENT B0, `(.L_x_0) ;  /* 0x0000014000007945 */ /* 0x000fe20003800200 */
[----:B------:R-:W1:Y:S01]  /*0040*/  LDCU.64 UR10, c[0x0][0x358] ;  /* 0x00006b00ff0a77ac */ /* 0x000e620008000a00 */
[----:B0-----:R-:W-:-:S13]  /*0050*/  ISETP.GE.AND P0, PT, R0, UR9, PT ;  /* 0x0000000900007c0c */ /* 0x001fda000bf06270 */
[----:B-1----:R-:W-:Y:S05]  /*0060*/  @P0 BRA `(.L_x_1) ;  /* 0x0000000000400947 */ /* 0x002fea0003800000 */
[----:B------:R-:W0:Y:S02]  /*0070*/  LDC.64 R2, c[0x0][0x380] ;  /* 0x0000e000ff027b82 */ /* 0x000e240000000a00 */
[----:B0-----:R-:W-:-:S06]  /*0080*/  IMAD.WIDE.U32 R2, R0, 0x4, R2 ;  /* 0x0000000400027825 */ /* 0x001fcc00078e0002 */
[----:B------:R-:W2:Y:S01]  /*0090*/  LDG.E R2, desc[UR10][R2.64] ;  /* 0x0000000a02027981 */ /* 0x000ea2000c1e1900 */
[----:B------:R-:W-:Y:S02]  /*00a0*/  HFMA2 R5, -RZ, RZ, 0.96630859375, -0.0022525787353515625 ;  /* 0x3bbb989dff057431 */ /* 0x000fe400000001ff */
[----:B------:R-:W-:-:S03]  /*00b0*/  IMAD.MOV.U32 R7, RZ, RZ, 0x437c0000 ;  /* 0x437c0000ff077424 */ /* 0x000fc600078e00ff */
[----:B--2---:R-:W-:-:S04]  /*00c0*/  FFMA.SAT R4, R2, R5, 0.5 ;  /* 0x3f00000002047423 */ /* 0x004fc80000002005 */
[----:B------:R-:W-:Y:S02]  /*00d0*/  FFMA.RM R6, R4, R7, 12582913 ;  /* 0x4b40000104067423 */ /* 0x000fe40000004007 */
[----:B------:R-:W0:Y:S02]  /*00e0*/  LDC.64 R4, c[0x0][0x388] ;  /* 0x0000e200ff047b82 */ /* 0x000e240000000a00 */
[C---:B------:R-:W-:Y:S01]  /*00f0*/  FADD R7, R6.reuse, -12583039 ;  /* 0xcb40007f06077421 */ /* 0x040fe20000000000 */
[----:B------:R-:W-:-:S03]  /*0100*/  SHF.L.U32 R6, R6, 0x17, RZ ;  /* 0x0000001706067819 */ /* 0x000fc600000006ff */
[----:B------:R-:W-:-:S04]  /*0110*/  FFMA R7, R2, 1.4426950216293334961, -R7 ;  /* 0x3fb8aa3b02077823 */ /* 0x000fc80000000807 */
[----:B------:R-:W-:-:S06]  /*0120*/  FFMA R7, R2, 1.925963033500011079e-08, R7 ;  /* 0x32a5706002077823 */ /* 0x000fcc0000000007 */
[----:B------:R-:W1:Y:S01]  /*0130*/  MUFU.EX2 R7, R7 ;  /* 0x0000000700077308 */ /* 0x000e620000000800 */
[----:B0-----:R-:W-:-:S04]  /*0140*/  IMAD.WIDE.U32 R2, R0, 0x4, R4 ;  /* 0x0000000400027825 */ /* 0x001fc800078e0004 */
[----:B-1----:R-:W-:-:S05]  /*0150*/  FMUL R5, R6, R7 ;  /* 0x0000000706057220 */ /* 0x002fca0000400000 */
[----:B------:R0:W-:Y:S02]  /*0160*/  STG.E desc[UR10][R2.64], R5 ;  /* 0x0000000502007986 */ /* 0x0001e4000c10190a */
.L_x_1:
[----:B------:R-:W-:Y:S05]  /*0170*/  BSYNC.RECONVERGENT B0 ;  /* 0x0000000000007941 */ /* 0x000fea0003800200 */
.L_x_0:
[----:B------:R-:W-:Y:S01]  /*0180*/  BAR.SYNC.DEFER_BLOCKING 0x0 ;  /* 0x0000000000007b1d */ /* 0x000fe20000010000 */
[----:B------:R-:W-:-:S05]  /*0190*/  ISETP.NE.AND P1, PT, R0, RZ, PT ;  /* 0x000000ff0000720c */ /* 0x000fca0003f25270 */
[----:B------:R-:W-:Y:S08]  /*01a0*/  BSSY.RECONVERGENT B0, `(.L_x_2) ;  /* 0x000008e000007945 */ /* 0x000ff00003800200 */
[----:B------:R-:W-:Y:S05]  /*01b0*/  @P1 BRA `(.L_x_3) ;  /* 0x0000000800301947 */ /* 0x000fea0003800000 */
[----:B0-----:R-:W0:Y:S01]  /*01c0*/  LDC.64 R2, c[0x0][0x390] ;  /* 0x0000e400ff027b82 */ /* 0x001e220000000a00 */
[----:B------:R-:W-:Y:S01]  /*01d0*/  UISETP.GE.AND UP0, UPT, UR9, 0x1, UPT ;  /* 0x000000010900788c */ /* 0x000fe2000bf06270 */
[----:B0-----:R1:W-:Y:S08]  /*01e0*/  STG.E desc[UR10][R2.64], RZ ;  /* 0x000000ff02007986 */ /* 0x0013f0000c10190a */
[----:B------:R-:W-:Y:S05]  /*01f0*/  BRA.U !UP0, `(.L_x_3) ;  /* 0x0000000908207547 */ /* 0x000fea000b800000 */
[----:B------:R-:W-:Y:S01]  /*0200*/  UISETP.GE.U32.AND UP1, UPT, UR9, 0x10, UPT ;  /* 0x000000100900788c */ /* 0x000fe2000bf26070 */
[----:B------:R-:W-:Y:S01]  /*0210*/  HFMA2 R9, -RZ, RZ, 0, 0 ;  /* 0x00000000ff097431 */ /* 0x000fe200000001ff */
[----:B------:R-:W-:Y:S01]  /*0220*/  ULOP3.LUT UR6, UR9, 0xf, URZ, 0xc0, !UPT ;  /* 0x0000000f09067892 */ /* 0x000fe2000f8ec0ff */
[----:B------:R-:W-:-:S03]  /*0230*/  IMAD.MOV.U32 R6, RZ, RZ, RZ ;  /* 0x000000ffff067224 */ /* 0x000fc600078e00ff */
[----:B------:R-:W-:-:S03]  /*0240*/  UISETP.NE.AND UP0, UPT, UR6, URZ, UPT ;  /* 0x000000ff0600728c */ /* 0x000fc6000bf05270 */
[----:B------:R-:W-:Y:S08]  /*0250*/  BRA.U !UP1, `(.L_x_4) ;  /* 0x0000000509007547 */ /* 0x000ff0000b800000 */
[----:B------:R-:W0:Y:S01]  /*0260*/  LDCU.64 UR4, c[0x0][0x388] ;  /* 0x00007100ff0477ac */ /* 0x000e220008000a00 */
[----:B------:R-:W-:Y:S01]  /*0270*/  IMAD.MOV.U32 R9, RZ, RZ, RZ ;  /* 0x000000ffff097224 */ /* 0x000fe200078e00ff */
[----:B------:R-:W-:-:S04]  /*0280*/  ULOP3.LUT UR7, UR9, 0x7ffffff0, URZ, 0xc0, !UPT ;  /* 0x7ffffff009077892 */ /* 0x000fc8000f8ec0ff */
[----:B------:R-:W-:Y:S02]  /*0290*/  UIADD3 UR8, UPT, UPT, -UR7, URZ, URZ ;  /* 0x000000ff07087290 */ /* 0x000fe4000fffe1ff */
[----:B------:R-:W-:Y:S01]  /*02a0*/  MOV R6, UR7 ;  /* 0x0000000700067c02 */ /* 0x000fe20008000f00 */
[----:B0-----:R-:W-:-:S04]  /*02b0*/  UIADD3 UR4, UP1, UPT, UR4, 0x20, URZ ;  /* 0x0000002004047890 */ /* 0x001fc8000ff3e0ff */
[----:B------:R-:W-:Y:S02]  /*02c0*/  UIADD3.X UR5, UPT, UPT, URZ, UR5, URZ, UP1, !UPT ;  /* 0x00000005ff057290 */ /* 0x000fe40008ffe4ff */
[----:B------:R-:W-:-:S04]  /*02d0*/  IMAD.U32 R8, RZ, RZ, UR4 ;  /* 0x00000004ff087e24 */ /* 0x000fc8000f8e00ff */
[----:B------:R-:W-:-:S07]  /*02e0*/  MOV R13, UR5 ;  /* 0x00000005000d7c02 */ /* 0x000fce0008000f00 */
.L_x_5:
[----:B------:R-:W-:Y:S01]  /*02f0*/  IMAD.MOV.U32 R4, RZ, RZ, R8 ;  /* 0x000000ffff047224 */ /* 0x000fe200078e0008 */
[----:B------:R-:W-:-:S05]  /*0300*/  MOV R5, R13 ;  /* 0x0000000d00057202 */ /* 0x000fca0000000f00 */
[----:B------:R-:W2:Y:S02]  /*0310*/  LDG.E R8, desc[UR10][R4.64+-0x20] ;  /* 0xffffe00a04087981 */ /* 0x000ea4000c1e1900 */
[----:B--2-4-:R-:W-:-:S05]  /*0320*/  FADD R9, R8, R9 ;  /* 0x0000000908097221 */ /* 0x014fca0000000000 */
[----:B------:R0:W-:Y:S04]  /*0330*/  STG.E desc[UR10][R2.64], R9 ;  /* 0x0000000902007986 */ /* 0x0001e8000c10190a */
[----:B------:R-:W2:Y:S02]  /*0340*/  LDG.E R8, desc[UR10][R4.64+-0x1c] ;  /* 0xffffe40a04087981 */ /* 0x000ea4000c1e1900 */
[----:B--2---:R-:W-:-:S05]  /*0350*/  FADD R7, R9, R8 ;  /* 0x0000000809077221 */ /* 0x004fca0000000000 */
[----:B------:R2:W-:Y:S04]  /*0360*/  STG.E desc[UR10][R2.64], R7 ;  /* 0x0000000702007986 */ /* 0x0005e8000c10190a */
[----:B------:R-:W3:Y:S02]  /*0370*/  LDG.E R8, desc[UR10][R4.64+-0x18] ;  /* 0xffffe80a04087981 */ /* 0x000ee4000c1e1900 */
[----:B---3--:R-:W-:-:S05]  /*0380*/  FADD R11, R7, R8 ;  /* 0x00000008070b7221 */ /* 0x008fca0000000000 */
[----:B------:R3:W-:Y:S04]  /*0390*/  STG.E desc[UR10][R2.64], R11 ;  /* 0x0000000b02007986 */ /* 0x0007e8000c10190a */
[----:B------:R-:W4:Y:S02]  /*03a0*/  LDG.E R8, desc[UR10][R4.64+-0x14] ;  /* 0xffffec0a04087981 */ /* 0x000f24000c1e1900 */
[----:B----4-:R-:W-:-:S05]  /*03b0*/  FADD R13, R11, R8 ;  /* 0x000000080b0d7221 */ /* 0x010fca0000000000 */
[----:B------:R4:W-:Y:S04]  /*03c0*/  STG.E desc[UR10][R2.64], R13 ;  /* 0x0000000d02007986 */ /* 0x0009e8000c10190a */
[----:B------:R-:W0:Y:S02]  /*03d0*/  LDG.E R8, desc[UR10][R4.64+-0x10] ;  /* 0xfffff00a04087981 */ /* 0x000e24000c1e1900 */
[----:B0-----:R-:W-:-:S05]  /*03e0*/  FADD R9, R13, R8 ;  /* 0x000000080d097221 */ /* 0x001fca0000000000 */
        /* <DEDUP_REMOVED lines=12> */
[----:B------:R-:W-:Y:S04]  /*04b0*/  STG.E desc[UR10][R2.64], R9 ;  /* 0x0000000902007986 */ /* 0x000fe8000c10190a */
        /* <DEDUP_REMOVED lines=18> */
[----:B------:R-:W2:Y:S01]  /*05e0*/  LDG.E R8, desc[UR10][R4.64+0x1c] ;  /* 0x00001c0a04087981 */ /* 0x000ea2000c1e1900 */
[----:B------:R-:W-:-:S04]  /*05f0*/  UIADD3 UR8, UPT, UPT, UR8, 0x10, URZ ;  /* 0x0000001008087890 */ /* 0x000fc8000fffe0ff */
[----:B------:R-:W-:Y:S01]  /*0600*/  UISETP.NE.AND UP1, UPT, UR8, URZ, UPT ;  /* 0x000000ff0800728c */ /* 0x000fe2000bf25270 */
[----:B--2---:R-:W-:Y:S01]  /*0610*/  FADD R9, R11, R8 ;  /* 0x000000080b097221 */ /* 0x004fe20000000000 */
[----:B------:R-:W-:-:S04]  /*0620*/  IADD3 R8, P1, PT, R4, 0x40, RZ ;  /* 0x0000004004087810 */ /* 0x000fc80007f3e0ff */
[----:B------:R4:W-:Y:S01]  /*0630*/  STG.E desc[UR10][R2.64], R9 ;  /* 0x0000000902007986 */ /* 0x0009e2000c10190a */
[----:B---3--:R-:W-:Y:S02]  /*0640*/  IMAD.X R13, RZ, RZ, R5, P1 ;  /* 0x000000ffff0d7224 */ /* 0x008fe400008e0605 */
[----:B------:R-:W-:Y:S06]  /*0650*/  BRA.U UP1, `(.L_x_5) ;  /* 0xfffffffd01247547 */ /* 0x000fec000b83ffff */
.L_x_4:
[----:B------:R-:W-:Y:S05]  /*0660*/  BRA.U !UP0, `(.L_x_3) ;  /* 0x0000000508047547 */ /* 0x000fea000b800000 */
[----:B------:R-:W-:Y:S02]  /*0670*/  UISETP.GE.U32.AND UP0, UPT, UR6, 0x8, UPT ;  /* 0x000000080600788c */ /* 0x000fe4000bf06070 */
[----:B------:R-:W-:-:S04]  /*0680*/  ULOP3.LUT UR5, UR9, 0x7, URZ, 0xc0, !UPT ;  /* 0x0000000709057892 */ /* 0x000fc8000f8ec0ff */
[----:B------:R-:W-:-:S03]  /*0690*/  UISETP.NE.AND UP1, UPT, UR5, URZ, UPT ;  /* 0x000000ff0500728c */ /* 0x000fc6000bf25270 */
[----:B------:R-:W-:Y:S08]  /*06a0*/  BRA.U !UP0, `(.L_x_6) ;  /* 0x00000001086c7547 */ /* 0x000ff0000b800000 */
[----:B------:R-:W0:Y:S02]  /*06b0*/  LDC.64 R4, c[0x0][0x388] ;  /* 0x0000e200ff047b82 */ /* 0x000e240000000a00 */
[----:B0-----:R-:W-:-:S05]  /*06c0*/  IMAD.WIDE.U32 R4, R6, 0x4, R4 ;  /* 0x0000000406047825 */ /* 0x001fca00078e0004 */
[----:B------:R-:W4:Y:S02]  /*06d0*/  LDG.E R8, desc[UR10][R4.64] ;  /* 0x0000000a04087981 */ /* 0x000f24000c1e1900 */
[----:B----4-:R-:W-:-:S05]  /*06e0*/  FADD R9, R9, R8 ;  /* 0x0000000809097221 */ /* 0x010fca0000000000 */
[----:B------:R-:W-:Y:S04]  /*06f0*/  STG.E desc[UR10][R2.64], R9 ;  /* 0x0000000902007986 */ /* 0x000fe8000c10190a */
[----:B------:R-:W2:Y:S02]  /*0700*/  LDG.E R8, desc[UR10][R4.64+0x4] ;  /* 0x0000040a04087981 */ /* 0x000ea4000c1e1900 */
[----:B--2---:R-:W-:-:S05]  /*0710*/  FADD R7, R9, R8 ;  /* 0x0000000809077221 */ /* 0x004fca0000000000 */
        /* <DEDUP_REMOVED lines=17> */
[----:B------:R-:W-:Y:S01]  /*0830*/  IADD3 R6, PT, PT, R6, 0x8, RZ ;  /* 0x0000000806067810 */ /* 0x000fe20007ffe0ff */
[----:B--2---:R-:W-:-:S05]  /*0840*/  FADD R9, R11, R8 ;  /* 0x000000080b097221 */ /* 0x004fca0000000000 */
[----:B------:R3:W-:Y:S02]  /*0850*/  STG.E desc[UR10][R2.64], R9 ;  /* 0x0000000902007986 */ /* 0x0007e4000c10190a */
.L_x_6:
[----:B------:R-:W-:Y:S05]  /*0860*/  BRA.U !UP1, `(.L_x_3) ;  /* 0x0000000109847547 */ /* 0x000fea000b800000 */
[----:B------:R-:W-:Y:S02]  /*0870*/  UISETP.GE.U32.AND UP0, UPT, UR5, 0x4, UPT ;  /* 0x000000040500788c */ /* 0x000fe4000bf06070 */
[----:B------:R-:W-:-:S04]  /*0880*/  ULOP3.LUT UR4, UR9, 0x3, URZ, 0xc0, !UPT ;  /* 0x0000000309047892 */ /* 0x000fc8000f8ec0ff */
[----:B------:R-:W-:-:S03]  /*0890*/  UISETP.NE.AND UP1, UPT, UR4, URZ, UPT ;  /* 0x000000ff0400728c */ /* 0x000fc6000bf25270 */
[----:B------:R-:W-:Y:S08]  /*08a0*/  BRA.U !UP0, `(.L_x_7) ;  /* 0x00000001083c7547 */ /* 0x000ff0000b800000 */
[----:B------:R-:W0:Y:S02]  /*08b0*/  LDC.64 R4, c[0x0][0x388] ;  /* 0x0000e200ff047b82 */ /* 0x000e240000000a00 */
[----:B0-----:R-:W-:-:S05]  /*08c0*/  IMAD.WIDE.U32 R4, R6, 0x4, R4 ;  /* 0x0000000406047825 */ /* 0x001fca00078e0004 */
[----:B------:R-:W3:Y:S02]  /*08d0*/  LDG.E R8, desc[UR10][R4.64] ;  /* 0x0000000a04087981 */ /* 0x000ee4000c1e1900 */
[----:B---34-:R-:W-:-:S05]  /*08e0*/  FADD R7, R9, R8 ;  /* 0x0000000809077221 */ /* 0x018fca0000000000 */
[----:B------:R0:W-:Y:S04]  /*08f0*/  STG.E desc[UR10][R2.64], R7 ;  /* 0x0000000702007986 */ /* 0x0001e8000c10190a */
[----:B------:R-:W2:Y:S02]  /*0900*/  LDG.E R8, desc[UR10][R4.64+0x4] ;  /* 0x0000040a04087981 */ /* 0x000ea4000c1e1900 */
[----:B--2---:R-:W-:-:S05]  /*0910*/  FADD R11, R7, R8 ;  /* 0x00000008070b7221 */ /* 0x004fca0000000000 */
[----:B------:R0:W-:Y:S04]  /*0920*/  STG.E desc[UR10][R2.64], R11 ;  /* 0x0000000b02007986 */ /* 0x0001e8000c10190a */
[----:B------:R-:W2:Y:S02]  /*0930*/  LDG.E R8, desc[UR10][R4.64+0x8] ;  /* 0x0000080a04087981 */ /* 0x000ea4000c1e1900 */
[----:B--2---:R-:W-:-:S05]  /*0940*/  FADD R13, R11, R8 ;  /* 0x000000080b0d7221 */ /* 0x004fca0000000000 */
[----:B------:R0:W-:Y:S04]  /*0950*/  STG.E desc[UR10][R2.64], R13 ;  /* 0x0000000d02007986 */ /* 0x0001e8000c10190a */
[----:B------:R-:W2:Y:S01]  /*0960*/  LDG.E R8, desc[UR10][R4.64+0xc] ;  /* 0x00000c0a04087981 */ /* 0x000ea2000c1e1900 */
[----:B------:R-:W-:Y:S02]  /*0970*/  VIADD R6, R6, 0x4 ;  /* 0x0000000406067836 */ /* 0x000fe40000000000 */
[----:B--2---:R-:W-:-:S05]  /*0980*/  FADD R9, R13, R8 ;  /* 0x000000080d097221 */ /* 0x004fca0000000000 */
[----:B------:R0:W-:Y:S02]  /*0990*/  STG.E desc[UR10][R2.64], R9 ;  /* 0x0000000902007986 */ /* 0x0001e4000c10190a */
.L_x_7:
[----:B------:R-:W-:Y:S05]  /*09a0*/  BRA.U !UP1, `(.L_x_3) ;  /* 0x0000000109347547 */ /* 0x000fea000b800000 */
[----:B------:R-:W0:Y:S01]  /*09b0*/  LDC.64 R4, c[0x0][0x388] ;  /* 0x0000e200ff047b82 */ /* 0x000e220000000a00 */
[----:B------:R-:W-:Y:S01]  /*09c0*/  UIADD3 UR4, UPT, UPT, -UR4, URZ, URZ ;  /* 0x000000ff04047290 */ /* 0x000fe2000fffe1ff */
[----:B0--34-:R-:W-:-:S11]  /*09d0*/  IMAD.WIDE.U32 R6, R6, 0x4, R4 ;  /* 0x0000000406067825 */ /* 0x019fd600078e0004 */
.L_x_8:
[----:B------:R-:W-:Y:S01]  /*09e0*/  MOV R4, R6 ;  /* 0x0000000600047202 */ /* 0x000fe20000000f00 */
[----:B------:R-:W-:-:S05]  /*09f0*/  IMAD.MOV.U32 R5, RZ, RZ, R7 ;  /* 0x000000ffff057224 */ /* 0x000fca00078e0007 */
[----:B--2---:R-:W2:Y:S01]  /*0a00*/  LDG.E R4, desc[UR10][R4.64] ;  /* 0x0000000a04047981 */ /* 0x004ea2000c1e1900 */
[----:B------:R-:W-:Y:S01]  /*0a10*/  UIADD3 UR4, UPT, UPT, UR4, 0x1, URZ ;  /* 0x0000000104047890 */ /* 0x000fe2000fffe0ff */
[----:B------:R-:W-:-:S03]  /*0a20*/  IADD3 R6, P1, PT, R6, 0x4, RZ ;  /* 0x0000000406067810 */ /* 0x000fc60007f3e0ff */
[----:B------:R-:W-:Y:S01]  /*0a30*/  UISETP.NE.AND UP0, UPT, UR4, URZ, UPT ;  /* 0x000000ff0400728c */ /* 0x000fe2000bf05270 */
[----:B------:R-:W-:Y:S01]  /*0a40*/  IADD3.X R7, PT, PT, RZ, R7, RZ, P1, !PT ;  /* 0x00000007ff077210 */ /* 0x000fe20000ffe4ff */
[----:B--2---:R-:W-:-:S05]  /*0a50*/  FADD R9, R4, R9 ;  /* 0x0000000904097221 */ /* 0x004fca0000000000 */
[----:B------:R2:W-:Y:S02]  /*0a60*/  STG.E desc[UR10][R2.64], R9 ;  /* 0x0000000902007986 */ /* 0x0005e4000c10190a */
[----:B------:R-:W-:Y:S05]  /*0a70*/  BRA.U UP0, `(.L_x_8) ;  /* 0xfffffffd00d87547 */ /* 0x000fea000b83ffff */
.L_x_3:
[----:B------:R-:W-:Y:S05]  /*0a80*/  BSYNC.RECONVERGENT B0 ;  /* 0x0000000000007941 */ /* 0x000fea0003800200 */
.L_x_2:
[----:B------:R-:W-:Y:S06]  /*0a90*/  BAR.SYNC.DEFER_BLOCKING 0x0 ;  /* 0x0000000000007b1d */ /* 0x000fec0000010000 */
[----:B------:R-:W-:Y:S05]  /*0aa0*/  @P0 EXIT ;  /* 0x000000000000094d */ /* 0x000fea0003800000 */
[----:B01234-:R-:W0:Y:S08]  /*0ab0*/  LDC.64 R2, c[0x0][0x390] ;  /* 0x0000e400ff027b82 */ /* 0x01fe300000000a00 */
[----:B------:R-:W1:Y:S01]  /*0ac0*/  LDC.64 R4, c[0x0][0x388] ;  /* 0x0000e200ff047b82 */ /* 0x000e620000000a00 */
[----:B0-----:R-:W2:Y:S01]  /*0ad0*/  LDG.E R3, desc[UR10][R2.64] ;  /* 0x0000000a02037981 */ /* 0x001ea2000c1e1900 */
[----:B-1----:R-:W-:-:S05]  /*0ae0*/  IMAD.WIDE.U32 R4, R0, 0x4, R4 ;  /* 0x0000000400047825 */ /* 0x002fca00078e0004 */
[----:B------:R-:W3:Y:S01]  /*0af0*/  LDG.E R0, desc[UR10][R4.64] ;  /* 0x0000000a04007981 */ /* 0x000ee2000c1e1900 */
[----:B------:R-:W-:Y:S01]  /*0b00*/  BSSY.RECONVERGENT B0, `(.L_x_9) ;  /* 0x000000c000007945 */ /* 0x000fe20003800200 */
[----:B--2---:R-:W0:Y:S08]  /*0b10*/  MUFU.RCP R6, R3 ;  /* 0x0000000300067308 */ /* 0x004e300000001000 */
[----:B---3--:R-:W1:Y:S01]  /*0b20*/  FCHK P0, R0, R3 ;  /* 0x0000000300007302 */ /* 0x008e620000000000 */
[----:B0-----:R-:W-:-:S04]  /*0b30*/  FFMA R7, -R3, R6, 1 ;  /* 0x3f80000003077423 */ /* 0x001fc80000000106 */
[----:B------:R-:W-:-:S04]  /*0b40*/  FFMA R7, R6, R7, R6 ;  /* 0x0000000706077223 */ /* 0x000fc80000000006 */
[----:B------:R-:W-:-:S04]  /*0b50*/  FFMA R6, R0, R7, RZ ;  /* 0x0000000700067223 */ /* 0x000fc800000000ff */
[----:B------:R-:W-:-:S04]  /*0b60*/  FFMA R8, -R3, R6, R0 ;  /* 0x0000000603087223 */ /* 0x000fc80000000100 */
[----:B------:R-:W-:Y:S01]  /*0b70*/  FFMA R7, R7, R8, R6 ;  /* 0x0000000807077223 */ /* 0x000fe20000000006 */
[----:B-1----:R-:W-:Y:S06]  /*0b80*/  @!P0 BRA `(.L_x_10) ;  /* 0x00000000000c8947 */ /* 0x002fec0003800000 */
[----:B------:R-:W-:-:S07]  /*0b90*/  MOV R2, 0xbb0 ;  /* 0x00000bb000027802 */ /* 0x000fce0000000f00 */
[----:B------:R-:W-:Y:S05]  /*0ba0*/  CALL.REL.NOINC `($__internal_0_$__cuda_sm3x_div_rn_noftz_f32_slowpath) ;  /* 0x0000000000107944 */ /* 0x000fea0003c00000 */
[----:B------:R-:W-:-:S07]  /*0bb0*/  MOV R7, R0 ;  /* 0x0000000000077202 */ /* 0x000fce0000000f00 */
.L_x_10:
[----:B------:R-:W-:Y:S05]  /*0bc0*/  BSYNC.RECONVERGENT B0 ;  /* 0x0000000000007941 */ /* 0x000fea0003800200 */
.L_x_9:
[----:B------:R-:W-:Y:S01]  /*0bd0*/  STG.E desc[UR10][R4.64], R7 ;  /* 0x0000000704007986 */ /* 0x000fe2000c10190a */
[----:B------:R-:W-:Y:S05]  /*0be0*/  EXIT ;  /* 0x000000000000794d */ /* 0x000fea0003800000 */
        .weak           $__internal_0_$__cuda_sm3x_div_rn_noftz_f32_slowpath
        .type           $__internal_0_$__cuda_sm3x_div_rn_noftz_f32_slowpath,@function
        .size           $__internal_0_$__cuda_sm3x_div_rn_noftz_f32_slowpath,(.L_x_23 - $__internal_0_$__cuda_sm3x_div_rn_noftz_f32_slowpath)
$__internal_0_$__cuda_sm3x_div_rn_noftz_f32_slowpath:
[--C-:B------:R-:W-:Y:S01]  /*0bf0*/  SHF.R.U32.HI R7, RZ, 0x17, R3.reuse ;  /* 0x00000017ff077819 */ /* 0x100fe20000011603 */
[----:B------:R-:W-:Y:S01]  /*0c00*/  BSSY.RECONVERGENT B1, `(.L_x_11) ;  /* 0x0000064000017945 */ /* 0x000fe20003800200 */
[----:B------:R-:W-:Y:S01]  /*0c10*/  SHF.R.U32.HI R6, RZ, 0x17, R0 ;  /* 0x00000017ff067819 */ /* 0x000fe20000011600 */
[----:B------:R-:W-:Y:S01]  /*0c20*/  IMAD.MOV.U32 R9, RZ, RZ, R3 ;  /* 0x000000ffff097224 */ /* 0x000fe200078e0003 */
[----:B------:R-:W-:Y:S02]  /*0c30*/  LOP3.LUT R7, R7, 0xff, RZ, 0xc0, !PT ;  /* 0x000000ff07077812 */ /* 0x000fe400078ec0ff */
[----:B------:R-:W-:Y:S02]  /*0c40*/  LOP3.LUT R6, R6, 0xff, RZ, 0xc0, !PT ;  /* 0x000000ff06067812 */ /* 0x000fe400078ec0ff */
[----:B------:R-:W-:Y:S01]  /*0c50*/  MOV R8, R0 ;  /* 0x0000000000087202 */ /* 0x000fe20000000f00 */
[----:B------:R-:W-:Y:S01]  /*0c60*/  VIADD R12, R7, 0xffffffff ;  /* 0xffffffff070c7836 */ /* 0x000fe20000000000 */
[----:B------:R-:W-:-:S04]  /*0c70*/  IADD3 R11, PT, PT, R6, -0x1, RZ ;  /* 0xffffffff060b7810 */ /* 0x000fc80007ffe0ff */
[----:B------:R-:W-:-:S04]  /*0c80*/  ISETP.GT.U32.AND P0, PT, R12, 0xfd, PT ;  /* 0x000000fd0c00780c */ /* 0x000fc80003f04070 */
[----:B------:R-:W-:-:S13]  /*0c90*/  ISETP.GT.U32.OR P0, PT, R11, 0xfd, P0 ;  /* 0x000000fd0b00780c */ /* 0x000fda0000704470 */
[----:B------:R-:W-:Y:S01]  /*0ca0*/  @!P0 MOV R10, RZ ;  /* 0x000000ff000a8202 */ /* 0x000fe20000000f00 */
[----:B------:R-:W-:Y:S06]  /*0cb0*/  @!P0 BRA `(.L_x_12) ;  /* 0x00000000005c8947 */ /* 0x000fec0003800000 */
[----:B------:R-:W-:Y:S02]  /*0cc0*/  FSETP.GTU.FTZ.AND P0, PT, |R0|, +INF , PT ;  /* 0x7f8000000000780b */ /* 0x000fe40003f1c200 */
[----:B------:R-:W-:-:S04]  /*0cd0*/  FSETP.GTU.FTZ.AND P1, PT, |R3|, +INF , PT ;  /* 0x7f8000000300780b */ /* 0x000fc80003f3c200 */
[----:B------:R-:W-:-:S13]  /*0ce0*/  PLOP3.LUT P0, PT, P0, P1, PT, 0xf8, 0x8f ;  /* 0x00000000008f781c */ /* 0x000fda0000703f70 */
[----:B------:R-:W-:Y:S05]  /*0cf0*/  @P0 BRA `(.L_x_13) ;  /* 0x00000004004c0947 */ /* 0x000fea0003800000 */
[----:B------:R-:W-:-:S13]  /*0d00*/  LOP3.LUT P0, RZ, R9, 0x7fffffff, R8, 0xc8, !PT ;  /* 0x7fffffff09ff7812 */ /* 0x000fda000780c808 */
[----:B------:R-:W-:Y:S05]  /*0d10*/  @!P0 BRA `(.L_x_14) ;  /* 0x00000004003c8947 */ /* 0x000fea0003800000 */
[C---:B------:R-:W-:Y:S02]  /*0d20*/  FSETP.NEU.FTZ.AND P2, PT, |R0|.reuse, +INF , PT ;  /* 0x7f8000000000780b */ /* 0x040fe40003f5d200 */
[----:B------:R-:W-:Y:S02]  /*0d30*/  FSETP.NEU.FTZ.AND P1, PT, |R3|, +INF , PT ;  /* 0x7f8000000300780b */ /* 0x000fe40003f3d200 */
[----:B------:R-:W-:-:S11]  /*0d40*/  FSETP.NEU.FTZ.AND P0, PT, |R0|, +INF , PT ;  /* 0x7f8000000000780b */ /* 0x000fd60003f1d200 */
[----:B------:R-:W-:Y:S05]  /*0d50*/  @!P1 BRA !P2, `(.L_x_14) ;  /* 0x00000004002c9947 */ /* 0x000fea0005000000 */
[----:B------:R-:W-:-:S04]  /*0d60*/  LOP3.LUT P2, RZ, R8, 0x7fffffff, RZ, 0xc0, !PT ;  /* 0x7fffffff08ff7812 */ /* 0x000fc8000784c0ff */
[----:B------:R-:W-:-:S13]  /*0d70*/  PLOP3.LUT P1, PT, P1, P2, PT, 0x2f, 0xf2 ;  /* 0x0000000000f2781c */ /* 0x000fda0000f24577 */
[----:B------:R-:W-:Y:S05]  /*0d80*/  @P1 BRA `(.L_x_15) ;  /* 0x0000000400181947 */ /* 0x000fea0003800000 */
[----:B------:R-:W-:-:S04]  /*0d90*/  LOP3.LUT P1, RZ, R9, 0x7fffffff, RZ, 0xc0, !PT ;  /* 0x7fffffff09ff7812 */ /* 0x000fc8000782c0ff */
[----:B------:R-:W-:-:S13]  /*0da0*/  PLOP3.LUT P0, PT, P0, P1, PT, 0x2f, 0xf2 ;  /* 0x0000000000f2781c */ /* 0x000fda0000702577 */
[----:B------:R-:W-:Y:S05]  /*0db0*/  @P0 BRA `(.L_x_16) ;  /* 0x0000000400000947 */ /* 0x000fea0003800000 */
[----:B------:R-:W-:Y:S02]  /*0dc0*/  ISETP.GE.AND P0, PT, R11, RZ, PT ;  /* 0x000000ff0b00720c */ /* 0x000fe40003f06270 */
[----:B------:R-:W-:-:S11]  /*0dd0*/  ISETP.GE.AND P1, PT, R12, RZ, PT ;  /* 0x000000ff0c00720c */ /* 0x000fd60003f26270 */
[----:B------:R-:W-:Y:S01]  /*0de0*/  @P0 MOV R10, RZ ;  /* 0x000000ff000a0202 */ /* 0x000fe20000000f00 */
[----:B------:R-:W-:Y:S02]  /*0df0*/  @!P0 IMAD.MOV.U32 R10, RZ, RZ, -0x40 ;  /* 0xffffffc0ff0a8424 */ /* 0x000fe400078e00ff */
[----:B------:R-:W-:Y:S01]  /*0e00*/  @!P0 FFMA R8, R0, 1.84467440737095516160e+19, RZ ;  /* 0x5f80000000088823 */ /* 0x000fe200000000ff */
[----:B------:R-:W-:Y:S02]  /*0e10*/  @!P1 FFMA R9, R3, 1.84467440737095516160e+19, RZ ;  /* 0x5f80000003099823 */ /* 0x000fe400000000ff */
[----:B------:R-:W-:-:S07]  /*0e20*/  @!P1 IADD3 R10, PT, PT, R10, 0x40, RZ ;  /* 0x000000400a0a9810 */ /* 0x000fce0007ffe0ff */
.L_x_12:
[----:B------:R-:W-:Y:S01]  /*0e30*/  LEA R0, R7, 0xc0800000, 0x17 ;  /* 0xc080000007007811 */ /* 0x000fe200078eb8ff */
[----:B------:R-:W-:Y:S01]  /*0e40*/  VIADD R6, R6, 0xffffff81 ;  /* 0xffffff8106067836 */ /* 0x000fe20000000000 */
[----:B------:R-:W-:Y:S02]  /*0e50*/  BSSY.RECONVERGENT B2, `(.L_x_17) ;  /* 0x0000035000027945 */ /* 0x000fe40003800200 */
[----:B------:R-:W-:Y:S01]  /*0e60*/  IADD3 R9, PT, PT, -R0, R9, RZ ;  /* 0x0000000900097210 */ /* 0x000fe20007ffe1ff */
[C---:B------:R-:W-:Y:S01]  /*0e70*/  IMAD R0, R6.reuse, -0x800000, R8 ;  /* 0xff80000006007824 */ /* 0x040fe200078e0208 */
[----:B------:R-:W-:Y:S02]  /*0e80*/  IADD3 R7, PT, PT, R6, 0x7f, -R7 ;  /* 0x0000007f06077810 */ /* 0x000fe40007ffe807 */
[----:B------:R-:W0:Y:S01]  /*0e90*/  MUFU.RCP R3, R9 ;  /* 0x0000000900037308 */ /* 0x000e220000001000 */
[----:B------:R-:W-:Y:S01]  /*0ea0*/  FADD.FTZ R11, -R9, -RZ ;  /* 0x800000ff090b7221 */ /* 0x000fe20000010100 */
[----:B------:R-:W-:-:S03]  /*0eb0*/  IADD3 R7, PT, PT, R7, R10, RZ ;  /* 0x0000000a07077210 */ /* 0x000fc60007ffe0ff */
[----:B0-----:R-:W-:-:S04]  /*0ec0*/  FFMA R12, R3, R11, 1 ;  /* 0x3f800000030c7423 */ /* 0x001fc8000000000b */
[----:B------:R-:W-:-:S04]  /*0ed0*/  FFMA R12, R3, R12, R3 ;  /* 0x0000000c030c7223 */ /* 0x000fc80000000003 */
[----:B------:R-:W-:-:S04]  /*0ee0*/  FFMA R3, R0, R12, RZ ;  /* 0x0000000c00037223 */ /* 0x000fc800000000ff */
[----:B------:R-:W-:-:S04]  /*0ef0*/  FFMA R8, R11, R3, R0 ;  /* 0x000000030b087223 */ /* 0x000fc80000000000 */
[----:B------:R-:W-:-:S04]  /*0f00*/  FFMA R13, R12, R8, R3 ;  /* 0x000000080c0d7223 */ /* 0x000fc80000000003 */
[----:B------:R-:W-:-:S04]  /*0f10*/  FFMA R8, R11, R13, R0 ;  /* 0x0000000d0b087223 */ /* 0x000fc80000000000 */
[----:B------:R-:W-:-:S05]  /*0f20*/  FFMA R0, R12, R8, R13 ;  /* 0x000000080c007223 */ /* 0x000fca000000000d */
[----:B------:R-:W-:-:S04]  /*0f30*/  SHF.R.U32.HI R3, RZ, 0x17, R0 ;  /* 0x00000017ff037819 */ /* 0x000fc80000011600 */
[----:B------:R-:W-:-:S04]  /*0f40*/  LOP3.LUT R3, R3, 0xff, RZ, 0xc0, !PT ;  /* 0x000000ff03037812 */ /* 0x000fc800078ec0ff */
[----:B------:R-:W-:-:S05]  /*0f50*/  IADD3 R9, PT, PT, R3, R7, RZ ;  /* 0x0000000703097210 */ /* 0x000fca0007ffe0ff */
[----:B------:R-:W-:-:S05]  /*0f60*/  VIADD R3, R9, 0xffffffff ;  /* 0xffffffff09037836 */ /* 0x000fca0000000000 */
[----:B------:R-:W-:-:S13]  /*0f70*/  ISETP.GE.U32.AND P0, PT, R3, 0xfe, PT ;  /* 0x000000fe0300780c */ /* 0x000fda0003f06070 */
[----:B------:R-:W-:Y:S05]  /*0f80*/  @!P0 BRA `(.L_x_18) ;  /* 0x0000000000808947 */ /* 0x000fea0003800000 */
[----:B------:R-:W-:-:S13]  /*0f90*/  ISETP.GT.AND P0, PT, R9, 0xfe, PT ;  /* 0x000000fe0900780c */ /* 0x000fda0003f04270 */
[----:B------:R-:W-:Y:S05]  /*0fa0*/  @P0 BRA `(.L_x_19) ;  /* 0x00000000006c0947 */ /* 0x000fea0003800000 */
[----:B------:R-:W-:-:S13]  /*0fb0*/  ISETP.GE.AND P0, PT, R9, 0x1, PT ;  /* 0x000000010900780c */ /* 0x000fda0003f06270 */
[----:B------:R-:W-:Y:S05]  /*0fc0*/  @P0 BRA `(.L_x_20) ;  /* 0x0000000000740947 */ /* 0x000fea0003800000 */
[----:B------:R-:W-:Y:S02]  /*0fd0*/  ISETP.GE.AND P0, PT, R9, -0x18, PT ;  /* 0xffffffe80900780c */ /* 0x000fe40003f06270 */
[----:B------:R-:W-:-:S11]  /*0fe0*/  LOP3.LUT R0, R0, 0x80000000, RZ, 0xc0, !PT ;  /* 0x8000000000007812 */ /* 0x000fd600078ec0ff */
[----:B------:R-:W-:Y:S05]  /*0ff0*/  @!P0 BRA `(.L_x_20) ;  /* 0x0000000000688947 */ /* 0x000fea0003800000 */
[CCC-:B------:R-:W-:Y:S01]  /*1000*/  FFMA.RZ R3, R12.reuse, R8.reuse, R13.reuse ;  /* 0x000000080c037223 */ /* 0x1c0fe2000000c00d */
[CCC-:B------:R-:W-:Y:S01]  /*1010*/  FFMA.RM R6, R12.reuse, R8.reuse, R13.reuse ;  /* 0x000000080c067223 */ /* 0x1c0fe2000000400d */
[C---:B------:R-:W-:Y:S02]  /*1020*/  ISETP.NE.AND P2, PT, R9.reuse, RZ, PT ;  /* 0x000000ff0900720c */ /* 0x040fe40003f45270 */
[----:B------:R-:W-:Y:S02]  /*1030*/  ISETP.NE.AND P1, PT, R9, RZ, PT ;  /* 0x000000ff0900720c */ /* 0x000fe40003f25270 */
[----:B------:R-:W-:Y:S01]  /*1040*/  LOP3.LUT R7, R3, 0x7fffff, RZ, 0xc0, !PT ;  /* 0x007fffff03077812 */ /* 0x000fe200078ec0ff */
[----:B------:R-:W-:Y:S01]  /*1050*/  FFMA.RP R3, R12, R8, R13 ;  /* 0x000000080c037223 */ /* 0x000fe2000000800d */
[----:B------:R-:W-:Y:S02]  /*1060*/  IADD3 R8, PT, PT, R9, 0x20, RZ ;  /* 0x0000002009087810 */ /* 0x000fe40007ffe0ff */
[----:B------:R-:W-:-:S02]  /*1070*/  LOP3.LUT R7, R7, 0x800000, RZ, 0xfc, !PT ;  /* 0x0080000007077812 */ /* 0x000fc400078efcff */
[----:B------:R-:W-:Y:S02]  /*1080*/  IADD3 R9, PT, PT, -R9, RZ, RZ ;  /* 0x000000ff09097210 */ /* 0x000fe40007ffe1ff */
[----:B------:R-:W-:Y:S02]  /*1090*/  SHF.L.U32 R8, R7, R8, RZ ;  /* 0x0000000807087219 */ /* 0x000fe400000006ff */
[----:B------:R-:W-:Y:S02]  /*10a0*/  FSETP.NEU.FTZ.AND P0, PT, R3, R6, PT ;  /* 0x000000060300720b */ /* 0x000fe40003f1d000 */
[----:B------:R-:W-:Y:S02]  /*10b0*/  SEL R6, R9, RZ, P2 ;  /* 0x000000ff09067207 */ /* 0x000fe40001000000 */
[----:B------:R-:W-:Y:S02]  /*10c0*/  ISETP.NE.AND P1, PT, R8, RZ, P1 ;  /* 0x000000ff0800720c */ /* 0x000fe40000f25270 */
[----:B------:R-:W-:-:S02]  /*10d0*/  SHF.R.U32.HI R6, RZ, R6, R7 ;  /* 0x00000006ff067219 */ /* 0x000fc40000011607 */
[----:B------:R-:W-:Y:S02]  /*10e0*/  PLOP3.LUT P0, PT, P0, P1, PT, 0xf8, 0x8f ;  /* 0x00000000008f781c */ /* 0x000fe40000703f70 */
[----:B------:R-:W-:Y:S02]  /*10f0*/  SHF.R.U32.HI R8, RZ, 0x1, R6 ;  /* 0x00000001ff087819 */ /* 0x000fe40000011606 */
[----:B------:R-:W-:-:S04]  /*1100*/  SEL R3, RZ, 0x1, !P0 ;  /* 0x00000001ff037807 */ /* 0x000fc80004000000 */
[----:B------:R-:W-:-:S04]  /*1110*/  LOP3.LUT R3, R3, 0x1, R8, 0xf8, !PT ;  /* 0x0000000103037812 */ /* 0x000fc800078ef808 */
[----:B------:R-:W-:-:S05]  /*1120*/  LOP3.LUT R3, R3, R6, RZ, 0xc0, !PT ;  /* 0x0000000603037212 */ /* 0x000fca00078ec0ff */
[----:B------:R-:W-:-:S05]  /*1130*/  IMAD.IADD R3, R8, 0x1, R3 ;  /* 0x0000000108037824 */ /* 0x000fca00078e0203 */
[----:B------:R-:W-:Y:S01]  /*1140*/  LOP3.LUT R0, R3, R0, RZ, 0xfc, !PT ;  /* 0x0000000003007212 */ /* 0x000fe200078efcff */
[----:B------:R-:W-:Y:S06]  /*1150*/  BRA `(.L_x_20) ;  /* 0x0000000000107947 */ /* 0x000fec0003800000 */
.L_x_19:
[----:B------:R-:W-:-:S04]  /*1160*/  LOP3.LUT R0, R0, 0x80000000, RZ, 0xc0, !PT ;  /* 0x8000000000007812 */ /* 0x000fc800078ec0ff */
[----:B------:R-:W-:Y:S01]  /*1170*/  LOP3.LUT R0, R0, 0x7f800000, RZ, 0xfc, !PT ;  /* 0x7f80000000007812 */ /* 0x000fe200078efcff */
[----:B------:R-:W-:Y:S06]  /*1180*/  BRA `(.L_x_20) ;  /* 0x0000000000047947 */ /* 0x000fec0003800000 */
.L_x_18:
[----:B------:R-:W-:-:S07]  /*1190*/  LEA R0, R7, R0, 0x17 ;  /* 0x0000000007007211 */ /* 0x000fce00078eb8ff */
.L_x_20:
[----:B------:R-:W-:Y:S05]  /*11a0*/  BSYNC.RECONVERGENT B2 ;  /* 0x0000000000027941 */ /* 0x000fea0003800200 */
.L_x_17:
[----:B------:R-:W-:Y:S05]  /*11b0*/  BRA `(.L_x_21) ;  /* 0x0000000000207947 */ /* 0x000fea0003800000 */
.L_x_16:
[----:B------:R-:W-:-:S04]  /*11c0*/  LOP3.LUT R0, R9, 0x80000000, R8, 0x48, !PT ;  /* 0x8000000009007812 */ /* 0x000fc800078e4808 */
[----:B------:R-:W-:Y:S01]  /*11d0*/  LOP3.LUT R0, R0, 0x7f800000, RZ, 0xfc, !PT ;  /* 0x7f80000000007812 */ /* 0x000fe200078efcff */
[----:B------:R-:W-:Y:S06]  /*11e0*/  BRA `(.L_x_21) ;  /* 0x0000000000147947 */ /* 0x000fec0003800000 */
.L_x_15:
[----:B------:R-:W-:Y:S01]  /*11f0*/  LOP3.LUT R0, R9, 0x80000000, R8, 0x48, !PT ;  /* 0x8000000009007812 */ /* 0x000fe200078e4808 */
[----:B------:R-:W-:Y:S06]  /*1200*/  BRA `(.L_x_21) ;  /* 0x00000000000c7947 */ /* 0x000fec0003800000 */
.L_x_14:
[----:B------:R-:W0:Y:S01]  /*1210*/  MUFU.RSQ R0, -QNAN ;  /* 0xffc0000000007908 */ /* 0x000e220000001400 */
[----:B------:R-:W-:Y:S05]  /*1220*/  BRA `(.L_x_21) ;  /* 0x0000000000047947 */ /* 0x000fea0003800000 */
.L_x_13:
[----:B------:R-:W-:-:S07]  /*1230*/  FADD.FTZ R0, R0, R3 ;  /* 0x0000000300007221 */ /* 0x000fce0000010000 */
.L_x_21:
[----:B------:R-:W-:Y:S05]  /*1240*/  BSYNC.RECONVERGENT B1 ;  /* 0x0000000000017941 */ /* 0x000fea0003800200 */
.L_x_11:
[----:B------:R-:W-:-:S04]  /*1250*/  HFMA2 R3, -RZ, RZ, 0, 0 ;  /* 0x00000000ff037431 */ /* 0x000fc800000001ff */
[----:B0-----:R-:W-:Y:S05]  /*1260*/  RET.REL.NODEC R2 `(_Z7softmaxPfS_S_i) ;  /* 0xffffffec02647950 */ /* 0x001fea0003c3ffff */
.L_x_22:
[----:B------:R-:W-:-:S00]  /*1270*/  BRA `(.L_x_22) ;  /* 0xfffffffc00fc7947 */ /* 0x000fc0000383ffff */
[----:B------:R-:W-:-:S00]  /*1280*/  NOP ;  /* 0x0000000000007918 */ /* 0x000fc00000000000 */
[----:B------:R-:W-:-:S00]  /*1290*/  NOP ;  /* 0x0000000000007918 */ /* 0x000fc00000000000 */
[----:B------:R-:W-:-:S00]  /*12a0*/  NOP ;  /* 0x0000000000007918 */ /* 0x000fc00000000000 */
[----:B------:R-:W-:-:S00]  /*12b0*/  NOP ;  /* 0x0000000000007918 */ /* 0x000fc00000000000 */
[----:B------:R-:W-:-:S00]  /*12c0*/  NOP ;  /* 0x0000000000007918 */ /* 0x000fc00000000000 */
[----:B------:R-:W-:-:S00]  /*12d0*/  NOP ;  /* 0x0000000000007918 */ /* 0x000fc00000000000 */
[----:B------:R-:W-:-:S00]  /*12e0*/  NOP ;  /* 0x0000000000007918 */ /* 0x000fc00000000000 */
[----:B------:R-:W-:-:S00]  /*12f0*/  NOP ;  /* 0x0000000000007918 */ /* 0x000fc00000000000 */
.L_x_23:


//--------------------- .nv.shared.reserved.0     --------------------------
	.section	.nv.shared.reserved.0,"aw",@nobits
	.weak		__nv_reservedSMEM_offset_0_alias
	.size		__nv_reservedSMEM_offset_0_alias, 0, 64
	.other		__nv_reservedSMEM_offset_0_alias,@"STO_CUDA_RESERVED_SHARED STV_DEFAULT"
__nv_reservedSMEM_offset_0_alias:
	.zero		0
	.zero		64


//--------------------- .nv.constant0._Z7softmaxPfS_S_i --------------------------
	.section	.nv.constant0._Z7softmaxPfS_S_i,"a",@progbits
	.sectionflags	@""
	.align	4
.nv.constant0._Z7softmaxPfS_S_i:
	.zero		924


//--------------------- SYMBOLS --------------------------

	.type		.nv.reservedSmem.offset0,@object
	.size		.nv.reservedSmem.offset0,0x4
